//
// Generated by NVIDIA NVVM Compiler
//
// Compiler Build ID: CL-36424714
// Cuda compilation tools, release 13.0, V13.0.88
// Based on NVVM 20.0.0
//

.version 9.0
.target sm_100
.address_size 64

	// .globl	_Z16mul_const_kernelPfS_fPi

.visible .entry _Z16mul_const_kernelPfS_fPi(
	.param .u64 .ptr .align 1 _Z16mul_const_kernelPfS_fPi_param_0,
	.param .u64 .ptr .align 1 _Z16mul_const_kernelPfS_fPi_param_1,
	.param .f32 _Z16mul_const_kernelPfS_fPi_param_2,
	.param .u64 .ptr .align 1 _Z16mul_const_kernelPfS_fPi_param_3
)
{
	.reg .pred 	%p<6>;
	.reg .b32 	%r<22>;
	.reg .b32 	%f<4>;
	.reg .b64 	%rd<10>;

	ld.param.u64 	%rd1, [_Z16mul_const_kernelPfS_fPi_param_0];
	ld.param.u64 	%rd2, [_Z16mul_const_kernelPfS_fPi_param_1];
	ld.param.f32 	%f1, [_Z16mul_const_kernelPfS_fPi_param_2];
	ld.param.u64 	%rd3, [_Z16mul_const_kernelPfS_fPi_param_3];
	cvta.to.global.u64 	%rd4, %rd3;
	ld.global.u32 	%r6, [%rd4];
	ld.global.u32 	%r7, [%rd4+4];
	ld.global.u32 	%r8, [%rd4+8];
	mov.u32 	%r9, %ntid.x;
	mov.u32 	%r10, %ctaid.x;
	mov.u32 	%r11, %tid.x;
	mad.lo.s32 	%r12, %r9, %r10, %r11;
	mov.u32 	%r13, %ntid.y;
	mov.u32 	%r14, %ctaid.y;
	mov.u32 	%r15, %tid.y;
	mad.lo.s32 	%r16, %r13, %r14, %r15;
	mov.u32 	%r17, %ntid.z;
	mov.u32 	%r18, %ctaid.z;
	mov.u32 	%r19, %tid.z;
	mad.lo.s32 	%r5, %r17, %r18, %r19;
	setp.ge.s32 	%p1, %r5, %r8;
	setp.ge.s32 	%p2, %r16, %r7;
	or.pred  	%p3, %p1, %p2;
	setp.ge.s32 	%p4, %r12, %r6;
	or.pred  	%p5, %p3, %p4;
	@%p5 bra 	$L__BB0_2;
	cvta.to.global.u64 	%rd5, %rd2;
	cvta.to.global.u64 	%rd6, %rd1;
	mad.lo.s32 	%r20, %r7, %r5, %r16;
	mad.lo.s32 	%r21, %r20, %r6, %r12;
	mul.wide.s32 	%rd7, %r21, 4;
	add.s64 	%rd8, %rd5, %rd7;
	ld.global.f32 	%f2, [%rd8];
	mul.f32 	%f3, %f1, %f2;
	add.s64 	%rd9, %rd6, %rd7;
	st.global.f32 	[%rd9], %f3;
$L__BB0_2:
	ret;

}
	// .globl	_Z16add_const_kernelPfS_fPi
.visible .entry _Z16add_const_kernelPfS_fPi(
	.param .u64 .ptr .align 1 _Z16add_const_kernelPfS_fPi_param_0,
	.param .u64 .ptr .align 1 _Z16add_const_kernelPfS_fPi_param_1,
	.param .f32 _Z16add_const_kernelPfS_fPi_param_2,
	.param .u64 .ptr .align 1 _Z16add_const_kernelPfS_fPi_param_3
)
{
	.reg .pred 	%p<6>;
	.reg .b32 	%r<22>;
	.reg .b32 	%f<4>;
	.reg .b64 	%rd<10>;

	ld.param.u64 	%rd1, [_Z16add_const_kernelPfS_fPi_param_0];
	ld.param.u64 	%rd2, [_Z16add_const_kernelPfS_fPi_param_1];
	ld.param.f32 	%f1, [_Z16add_const_kernelPfS_fPi_param_2];
	ld.param.u64 	%rd3, [_Z16add_const_kernelPfS_fPi_param_3];
	cvta.to.global.u64 	%rd4, %rd3;
	ld.global.u32 	%r6, [%rd4];
	ld.global.u32 	%r7, [%rd4+4];
	ld.global.u32 	%r8, [%rd4+8];
	mov.u32 	%r9, %ntid.x;
	mov.u32 	%r10, %ctaid.x;
	mov.u32 	%r11, %tid.x;
	mad.lo.s32 	%r12, %r9, %r10, %r11;
	mov.u32 	%r13, %ntid.y;
	mov.u32 	%r14, %ctaid.y;
	mov.u32 	%r15, %tid.y;
	mad.lo.s32 	%r16, %r13, %r14, %r15;
	mov.u32 	%r17, %ntid.z;
	mov.u32 	%r18, %ctaid.z;
	mov.u32 	%r19, %tid.z;
	mad.lo.s32 	%r5, %r17, %r18, %r19;
	setp.ge.s32 	%p1, %r5, %r8;
	setp.ge.s32 	%p2, %r16, %r7;
	or.pred  	%p3, %p1, %p2;
	setp.ge.s32 	%p4, %r12, %r6;
	or.pred  	%p5, %p3, %p4;
	@%p5 bra 	$L__BB1_2;
	cvta.to.global.u64 	%rd5, %rd2;
	cvta.to.global.u64 	%rd6, %rd1;
	mad.lo.s32 	%r20, %r7, %r5, %r16;
	mad.lo.s32 	%r21, %r20, %r6, %r12;
	mul.wide.s32 	%rd7, %r21, 4;
	add.s64 	%rd8, %rd5, %rd7;
	ld.global.f32 	%f2, [%rd8];
	add.f32 	%f3, %f1, %f2;
	add.s64 	%rd9, %rd6, %rd7;
	st.global.f32 	[%rd9], %f3;
$L__BB1_2:
	ret;

}
	// .globl	_Z14mul_mat_kernelPfS_S_Pi
.visible .entry _Z14mul_mat_kernelPfS_S_Pi(
	.param .u64 .ptr .align 1 _Z14mul_mat_kernelPfS_S_Pi_param_0,
	.param .u64 .ptr .align 1 _Z14mul_mat_kernelPfS_S_Pi_param_1,
	.param .u64 .ptr .align 1 _Z14mul_mat_kernelPfS_S_Pi_param_2,
	.param .u64 .ptr .align 1 _Z14mul_mat_kernelPfS_S_Pi_param_3
)
{
	.reg .pred 	%p<6>;
	.reg .b32 	%r<22>;
	.reg .b32 	%f<4>;
	.reg .b64 	%rd<13>;

	ld.param.u64 	%rd1, [_Z14mul_mat_kernelPfS_S_Pi_param_0];
	ld.param.u64 	%rd2, [_Z14mul_mat_kernelPfS_S_Pi_param_1];
	ld.param.u64 	%rd3, [_Z14mul_mat_kernelPfS_S_Pi_param_2];
	ld.param.u64 	%rd4, [_Z14mul_mat_kernelPfS_S_Pi_param_3];
	cvta.to.global.u64 	%rd5, %rd4;
	ld.global.u32 	%r6, [%rd5];
	ld.global.u32 	%r7, [%rd5+4];
	ld.global.u32 	%r8, [%rd5+8];
	mov.u32 	%r9, %ntid.x;
	mov.u32 	%r10, %ctaid.x;
	mov.u32 	%r11, %tid.x;
	mad.lo.s32 	%r12, %r9, %r10, %r11;
	mov.u32 	%r13, %ntid.y;
	mov.u32 	%r14, %ctaid.y;
	mov.u32 	%r15, %tid.y;
	mad.lo.s32 	%r16, %r13, %r14, %r15;
	mov.u32 	%r17, %ntid.z;
	mov.u32 	%r18, %ctaid.z;
	mov.u32 	%r19, %tid.z;
	mad.lo.s32 	%r5, %r17, %r18, %r19;
	setp.ge.s32 	%p1, %r5, %r8;
	setp.ge.s32 	%p2, %r16, %r7;
	or.pred  	%p3, %p1, %p2;
	setp.ge.s32 	%p4, %r12, %r6;
	or.pred  	%p5, %p3, %p4;
	@%p5 bra 	$L__BB2_2;
	cvta.to.global.u64 	%rd6, %rd2;
	cvta.to.global.u64 	%rd7, %rd3;
	cvta.to.global.u64 	%rd8, %rd1;
	mad.lo.s32 	%r20, %r7, %r5, %r16;
	mad.lo.s32 	%r21, %r20, %r6, %r12;
	mul.wide.s32 	%rd9, %r21, 4;
	add.s64 	%rd10, %rd6, %rd9;
	ld.global.f32 	%f1, [%rd10];
	add.s64 	%rd11, %rd7, %rd9;
	ld.global.f32 	%f2, [%rd11];
	mul.f32 	%f3, %f1, %f2;
	add.s64 	%rd12, %rd8, %rd9;
	st.global.f32 	[%rd12], %f3;
$L__BB2_2:
	ret;

}
	// .globl	_Z14add_mat_kernelPfS_S_Pi
.visible .entry _Z14add_mat_kernelPfS_S_Pi(
	.param .u64 .ptr .align 1 _Z14add_mat_kernelPfS_S_Pi_param_0,
	.param .u64 .ptr .align 1 _Z14add_mat_kernelPfS_S_Pi_param_1,
	.param .u64 .ptr .align 1 _Z14add_mat_kernelPfS_S_Pi_param_2,
	.param .u64 .ptr .align 1 _Z14add_mat_kernelPfS_S_Pi_param_3
)
{
	.reg .pred 	%p<6>;
	.reg .b32 	%r<22>;
	.reg .b32 	%f<4>;
	.reg .b64 	%rd<13>;

	ld.param.u64 	%rd1, [_Z14add_mat_kernelPfS_S_Pi_param_0];
	ld.param.u64 	%rd2, [_Z14add_mat_kernelPfS_S_Pi_param_1];
	ld.param.u64 	%rd3, [_Z14add_mat_kernelPfS_S_Pi_param_2];
	ld.param.u64 	%rd4, [_Z14add_mat_kernelPfS_S_Pi_param_3];
	cvta.to.global.u64 	%rd5, %rd4;
	ld.global.u32 	%r6, [%rd5];
	ld.global.u32 	%r7, [%rd5+4];
	ld.global.u32 	%r8, [%rd5+8];
	mov.u32 	%r9, %ntid.x;
	mov.u32 	%r10, %ctaid.x;
	mov.u32 	%r11, %tid.x;
	mad.lo.s32 	%r12, %r9, %r10, %r11;
	mov.u32 	%r13, %ntid.y;
	mov.u32 	%r14, %ctaid.y;
	mov.u32 	%r15, %tid.y;
	mad.lo.s32 	%r16, %r13, %r14, %r15;
	mov.u32 	%r17, %ntid.z;
	mov.u32 	%r18, %ctaid.z;
	mov.u32 	%r19, %tid.z;
	mad.lo.s32 	%r5, %r17, %r18, %r19;
	setp.ge.s32 	%p1, %r5, %r8;
	setp.ge.s32 	%p2, %r16, %r7;
	or.pred  	%p3, %p1, %p2;
	setp.ge.s32 	%p4, %r12, %r6;
	or.pred  	%p5, %p3, %p4;
	@%p5 bra 	$L__BB3_2;
	cvta.to.global.u64 	%rd6, %rd2;
	cvta.to.global.u64 	%rd7, %rd3;
	cvta.to.global.u64 	%rd8, %rd1;
	mad.lo.s32 	%r20, %r7, %r5, %r16;
	mad.lo.s32 	%r21, %r20, %r6, %r12;
	mul.wide.s32 	%rd9, %r21, 4;
	add.s64 	%rd10, %rd6, %rd9;
	ld.global.f32 	%f1, [%rd10];
	add.s64 	%rd11, %rd7, %rd9;
	ld.global.f32 	%f2, [%rd11];
	add.f32 	%f3, %f1, %f2;
	add.s64 	%rd12, %rd8, %rd9;
	st.global.f32 	[%rd12], %f3;
$L__BB3_2:
	ret;

}


// ===== COMPILED SASS (sm_100) =====

	.target	sm_100

	.elftype	@"ET_EXEC"


//--------------------- .note.nv.tkinfo           --------------------------
	.section	.note.nv.tkinfo,"",@"SHT_NOTE"
	.sectionflags	@"SHF_NOTE_NV_TKINFO"
	.tkinfo
        /*0018*/ 	.word	0x00000002
        /*0030*/ 	.string	""
        /*0030*/ 	.string	"ptxas"
        /*0030*/ 	.string	"Cuda compilation tools, release 13.0, V13.0.88"
        /*0030*/ 	.string	"Build cuda_13.0.r13.0/compiler.36424714_0"
        /*0030*/ 	.string	"-arch sm_100 -m 64 "



//--------------------- .note.nv.cuinfo           --------------------------
	.section	.note.nv.cuinfo,"",@"SHT_NOTE"
	.sectionflags	@"SHF_NOTE_NV_CUINFO"
        /*0018*/ 	.short	0x0002
        /*001a*/ 	.short	0x0064
        /*001c*/ 	.short	0x0082
	.zero		2


//--------------------- .nv.info                  --------------------------
	.section	.nv.info,"",@"SHT_CUDA_INFO"
	.align	4


	//----- nvinfo : EIATTR_REGCOUNT
	.align		4
        /*0000*/ 	.byte	0x04, 0x2f
        /*0002*/ 	.short	(.L_1 - .L_0)
	.align		4
.L_0:
        /*0004*/ 	.word	index@(_Z16mul_const_kernelPfS_fPi)
        /*0008*/ 	.word	0x0000000e


	//----- nvinfo : EIATTR_FRAME_SIZE
	.align		4
.L_1:
        /*000c*/ 	.byte	0x04, 0x11
        /*000e*/ 	.short	(.L_3 - .L_2)
	.align		4
.L_2:
        /*0010*/ 	.word	index@(_Z16mul_const_kernelPfS_fPi)
        /*0014*/ 	.word	0x00000000


	//----- nvinfo : EIATTR_REGCOUNT
	.align		4
.L_3:
        /*0018*/ 	.byte	0x04, 0x2f
        /*001a*/ 	.short	(.L_5 - .L_4)
	.align		4
.L_4:
        /*001c*/ 	.word	index@(_Z16add_const_kernelPfS_fPi)
        /*0020*/ 	.word	0x0000000e


	//----- nvinfo : EIATTR_FRAME_SIZE
	.align		4
.L_5:
        /*0024*/ 	.byte	0x04, 0x11
        /*0026*/ 	.short	(.L_7 - .L_6)
	.align		4
.L_6:
        /*0028*/ 	.word	index@(_Z16add_const_kernelPfS_fPi)
        /*002c*/ 	.word	0x00000000


	//----- nvinfo : EIATTR_REGCOUNT
	.align		4
.L_7:
        /*0030*/ 	.byte	0x04, 0x2f
        /*0032*/ 	.short	(.L_9 - .L_8)
	.align		4
.L_8:
        /*0034*/ 	.word	index@(_Z14mul_mat_kernelPfS_S_Pi)
        /*0038*/ 	.word	0x0000000f


	//----- nvinfo : EIATTR_FRAME_SIZE
	.align		4
.L_9:
        /*003c*/ 	.byte	0x04, 0x11
        /*003e*/ 	.short	(.L_11 - .L_10)
	.align		4
.L_10:
        /*0040*/ 	.word	index@(_Z14mul_mat_kernelPfS_S_Pi)
        /*0044*/ 	.word	0x00000000


	//----- nvinfo : EIATTR_REGCOUNT
	.align		4
.L_11:
        /*0048*/ 	.byte	0x04, 0x2f
        /*004a*/ 	.short	(.L_13 - .L_12)
	.align		4
.L_12:
        /*004c*/ 	.word	index@(_Z14add_mat_kernelPfS_S_Pi)
        /*0050*/ 	.word	0x0000000f


	//----- nvinfo : EIATTR_FRAME_SIZE
	.align		4
.L_13:
        /*0054*/ 	.byte	0x04, 0x11
        /*0056*/ 	.short	(.L_15 - .L_14)
	.align		4
.L_14:
        /*0058*/ 	.word	index@(_Z14add_mat_kernelPfS_S_Pi)
        /*005c*/ 	.word	0x00000000


	//----- nvinfo : EIATTR_MIN_STACK_SIZE
	.align		4
.L_15:
        /*0060*/ 	.byte	0x04, 0x12
        /*0062*/ 	.short	(.L_17 - .L_16)
	.align		4
.L_16:
        /*0064*/ 	.word	index@(_Z14add_mat_kernelPfS_S_Pi)
        /*0068*/ 	.word	0x00000000


	//----- nvinfo : EIATTR_MIN_STACK_SIZE
	.align		4
.L_17:
        /*006c*/ 	.byte	0x04, 0x12
        /*006e*/ 	.short	(.L_19 - .L_18)
	.align		4
.L_18:
        /*0070*/ 	.word	index@(_Z14mul_mat_kernelPfS_S_Pi)
        /*0074*/ 	.word	0x00000000


	//----- nvinfo : EIATTR_MIN_STACK_SIZE
	.align		4
.L_19:
        /*0078*/ 	.byte	0x04, 0x12
        /*007a*/ 	.short	(.L_21 - .L_20)
	.align		4
.L_20:
        /*007c*/ 	.word	index@(_Z16add_const_kernelPfS_fPi)
        /*0080*/ 	.word	0x00000000


	//----- nvinfo : EIATTR_MIN_STACK_SIZE
	.align		4
.L_21:
        /*0084*/ 	.byte	0x04, 0x12
        /*0086*/ 	.short	(.L_23 - .L_22)
	.align		4
.L_22:
        /*0088*/ 	.word	index@(_Z16mul_const_kernelPfS_fPi)
        /*008c*/ 	.word	0x00000000
.L_23:


//--------------------- .nv.compat                --------------------------
	.section	.nv.compat,"",@"SHT_CUDA_COMPAT_INFO"
	.align	4
        /*0000*/ 	.byte	0x02, 0x09, 0x00, 0x00, 0x02, 0x02, 0x01, 0x00, 0x02, 0x05, 0x05, 0x00, 0x03, 0x07, 0x01, 0x01
        /*0010*/ 	.byte	0x02, 0x03, 0x00, 0x00, 0x02, 0x06, 0x01, 0x00, 0x04, 0x0b, 0x08, 0x00, 0x09, 0x00, 0x00, 0x00
        /*0020*/ 	.byte	0x00, 0x00, 0x00, 0x00


//--------------------- .nv.info._Z14add_mat_kernelPfS_S_Pi --------------------------
	.section	.nv.info._Z14add_mat_kernelPfS_S_Pi,"",@"SHT_CUDA_INFO"
	.sectionflags	@""
	.align	4


	//----- nvinfo : EIATTR_CUDA_API_VERSION
	.align		4
        /*0000*/ 	.byte	0x04, 0x37
        /*0002*/ 	.short	(.L_25 - .L_24)
.L_24:
        /*0004*/ 	.word	0x00000082


	//----- nvinfo : EIATTR_KPARAM_INFO
	.align		4
.L_25:
        /*0008*/ 	.byte	0x04, 0x17
        /*000a*/ 	.short	(.L_27 - .L_26)
.L_26:
        /*000c*/ 	.word	0x00000000
        /*0010*/ 	.short	0x0003
        /*0012*/ 	.short	0x0018
        /*0014*/ 	.byte	0x00, 0xf5, 0x21, 0x00


	//----- nvinfo : EIATTR_KPARAM_INFO
	.align		4
.L_27:
        /*0018*/ 	.byte	0x04, 0x17
        /*001a*/ 	.short	(.L_29 - .L_28)
.L_28:
        /*001c*/ 	.word	0x00000000
        /*0020*/ 	.short	0x0002
        /*0022*/ 	.short	0x0010
        /*0024*/ 	.byte	0x00, 0xf5, 0x21, 0x00


	//----- nvinfo : EIATTR_KPARAM_INFO
	.align		4
.L_29:
        /*0028*/ 	.byte	0x04, 0x17
        /*002a*/ 	.short	(.L_31 - .L_30)
.L_30:
        /*002c*/ 	.word	0x00000000
        /*0030*/ 	.short	0x0001
        /*0032*/ 	.short	0x0008
        /*0034*/ 	.byte	0x00, 0xf5, 0x21, 0x00


	//----- nvinfo : EIATTR_KPARAM_INFO
	.align		4
.L_31:
        /*0038*/ 	.byte	0x04, 0x17
        /*003a*/ 	.short	(.L_33 - .L_32)
.L_32:
        /*003c*/ 	.word	0x00000000
        /*0040*/ 	.short	0x0000
        /*0042*/ 	.short	0x0000
        /*0044*/ 	.byte	0x00, 0xf5, 0x21, 0x00


	//----- nvinfo : EIATTR_SPARSE_MMA_MASK
	.align		4
.L_33:
        /*0048*/ 	.byte	0x03, 0x50
        /*004a*/ 	.short	0x0000


	//----- nvinfo : EIATTR_MAXREG_COUNT
	.align		4
        /*004c*/ 	.byte	0x03, 0x1b
        /*004e*/ 	.short	0x00ff


	//----- nvinfo : EIATTR_MERCURY_ISA_VERSION
	.align		4
        /*0050*/ 	.byte	0x03, 0x5f
        /*0052*/ 	.short	0x0101


	//----- nvinfo : EIATTR_VRC_CTA_INIT_COUNT
	.align		4
        /*0054*/ 	.byte	0x02, 0x4a
	.zero		1
	.zero		1


	//----- nvinfo : EIATTR_EXIT_INSTR_OFFSETS
	.align		4
        /*0058*/ 	.byte	0x04, 0x1c
        /*005a*/ 	.short	(.L_35 - .L_34)


	//   ....[0]....
.L_34:
        /*005c*/ 	.word	0x00000150


	//   ....[1]....
        /*0060*/ 	.word	0x00000220


	//----- nvinfo : EIATTR_CBANK_PARAM_SIZE
	.align		4
.L_35:
        /*0064*/ 	.byte	0x03, 0x19
        /*0066*/ 	.short	0x0020


	//----- nvinfo : EIATTR_PARAM_CBANK
	.align		4
        /*0068*/ 	.byte	0x04, 0x0a
        /*006a*/ 	.short	(.L_37 - .L_36)
	.align		4
.L_36:
        /*006c*/ 	.word	index@(.nv.constant0._Z14add_mat_kernelPfS_S_Pi)
        /*0070*/ 	.short	0x0380
        /*0072*/ 	.short	0x0020


	//----- nvinfo : EIATTR_SW_WAR
	.align		4
.L_37:
        /*0074*/ 	.byte	0x04, 0x36
        /*0076*/ 	.short	(.L_39 - .L_38)
.L_38:
        /*0078*/ 	.word	0x00000008
.L_39:


//--------------------- .nv.info._Z14mul_mat_kernelPfS_S_Pi --------------------------
	.section	.nv.info._Z14mul_mat_kernelPfS_S_Pi,"",@"SHT_CUDA_INFO"
	.sectionflags	@""
	.align	4


	//----- nvinfo : EIATTR_CUDA_API_VERSION
	.align		4
        /*0000*/ 	.byte	0x04, 0x37
        /*0002*/ 	.short	(.L_41 - .L_40)
.L_40:
        /*0004*/ 	.word	0x00000082


	//----- nvinfo : EIATTR_KPARAM_INFO
	.align		4
.L_41:
        /*0008*/ 	.byte	0x04, 0x17
        /*000a*/ 	.short	(.L_43 - .L_42)
.L_42:
        /*000c*/ 	.word	0x00000000
        /*0010*/ 	.short	0x0003
        /*0012*/ 	.short	0x0018
        /*0014*/ 	.byte	0x00, 0xf5, 0x21, 0x00


	//----- nvinfo : EIATTR_KPARAM_INFO
	.align		4
.L_43:
        /*0018*/ 	.byte	0x04, 0x17
        /*001a*/ 	.short	(.L_45 - .L_44)
.L_44:
        /*001c*/ 	.word	0x00000000
        /*0020*/ 	.short	0x0002
        /*0022*/ 	.short	0x0010
        /*0024*/ 	.byte	0x00, 0xf5, 0x21, 0x00


	//----- nvinfo : EIATTR_KPARAM_INFO
	.align		4
.L_45:
        /*0028*/ 	.byte	0x04, 0x17
        /*002a*/ 	.short	(.L_47 - .L_46)
.L_46:
        /*002c*/ 	.word	0x00000000
        /*0030*/ 	.short	0x0001
        /*0032*/ 	.short	0x0008
        /*0034*/ 	.byte	0x00, 0xf5, 0x21, 0x00


	//----- nvinfo : EIATTR_KPARAM_INFO
	.align		4
.L_47:
        /*0038*/ 	.byte	0x04, 0x17
        /*003a*/ 	.short	(.L_49 - .L_48)
.L_48:
        /*003c*/ 	.word	0x00000000
        /*0040*/ 	.short	0x0000
        /*0042*/ 	.short	0x0000
        /*0044*/ 	.byte	0x00, 0xf5, 0x21, 0x00


	//----- nvinfo : EIATTR_SPARSE_MMA_MASK
	.align		4
.L_49:
        /*0048*/ 	.byte	0x03, 0x50
        /*004a*/ 	.short	0x0000


	//----- nvinfo : EIATTR_MAXREG_COUNT
	.align		4
        /*004c*/ 	.byte	0x03, 0x1b
        /*004e*/ 	.short	0x00ff


	//----- nvinfo : EIATTR_MERCURY_ISA_VERSION
	.align		4
        /*0050*/ 	.byte	0x03, 0x5f
        /*0052*/ 	.short	0x0101


	//----- nvinfo : EIATTR_VRC_CTA_INIT_COUNT
	.align		4
        /*0054*/ 	.byte	0x02, 0x4a
	.zero		1
	.zero		1


	//----- nvinfo : EIATTR_EXIT_INSTR_OFFSETS
	.align		4
        /*0058*/ 	.byte	0x04, 0x1c
        /*005a*/ 	.short	(.L_51 - .L_50)


	//   ....[0]....
.L_50:
        /*005c*/ 	.word	0x00000150


	//   ....[1]....
        /*0060*/ 	.word	0x00000220


	//----- nvinfo : EIATTR_CBANK_PARAM_SIZE
	.align		4
.L_51:
        /*0064*/ 	.byte	0x03, 0x19
        /*0066*/ 	.short	0x0020


	//----- nvinfo : EIATTR_PARAM_CBANK
	.align		4
        /*0068*/ 	.byte	0x04, 0x0a
        /*006a*/ 	.short	(.L_53 - .L_52)
	.align		4
.L_52:
        /*006c*/ 	.word	index@(.nv.constant0._Z14mul_mat_kernelPfS_S_Pi)
        /*0070*/ 	.short	0x0380
        /*0072*/ 	.short	0x0020


	//----- nvinfo : EIATTR_SW_WAR
	.align		4
.L_53:
        /*0074*/ 	.byte	0x04, 0x36
        /*0076*/ 	.short	(.L_55 - .L_54)
.L_54:
        /*0078*/ 	.word	0x00000008
.L_55:


//--------------------- .nv.info._Z16add_const_kernelPfS_fPi --------------------------
	.section	.nv.info._Z16add_const_kernelPfS_fPi,"",@"SHT_CUDA_INFO"
	.sectionflags	@""
	.align	4


	//----- nvinfo : EIATTR_CUDA_API_VERSION
	.align		4
        /*0000*/ 	.byte	0x04, 0x37
        /*0002*/ 	.short	(.L_57 - .L_56)
.L_56:
        /*0004*/ 	.word	0x00000082


	//----- nvinfo : EIATTR_KPARAM_INFO
	.align		4
.L_57:
        /*0008*/ 	.byte	0x04, 0x17
        /*000a*/ 	.short	(.L_59 - .L_58)
.L_58:
        /*000c*/ 	.word	0x00000000
        /*0010*/ 	.short	0x0003
        /*0012*/ 	.short	0x0018
        /*0014*/ 	.byte	0x00, 0xf5, 0x21, 0x00


	//----- nvinfo : EIATTR_KPARAM_INFO
	.align		4
.L_59:
        /*0018*/ 	.byte	0x04, 0x17
        /*001a*/ 	.short	(.L_61 - .L_60)
.L_60:
        /*001c*/ 	.word	0x00000000
        /*0020*/ 	.short	0x0002
        /*0022*/ 	.short	0x0010
        /*0024*/ 	.byte	0x00, 0xf0, 0x11, 0x00


	//----- nvinfo : EIATTR_KPARAM_INFO
	.align		4
.L_61:
        /*0028*/ 	.byte	0x04, 0x17
        /*002a*/ 	.short	(.L_63 - .L_62)
.L_62:
        /*002c*/ 	.word	0x00000000
        /*0030*/ 	.short	0x0001
        /*0032*/ 	.short	0x0008
        /*0034*/ 	.byte	0x00, 0xf5, 0x21, 0x00


	//----- nvinfo : EIATTR_KPARAM_INFO
	.align		4
.L_63:
        /*0038*/ 	.byte	0x04, 0x17
        /*003a*/ 	.short	(.L_65 - .L_64)
.L_64:
        /*003c*/ 	.word	0x00000000
        /*0040*/ 	.short	0x0000
        /*0042*/ 	.short	0x0000
        /*0044*/ 	.byte	0x00, 0xf5, 0x21, 0x00


	//----- nvinfo : EIATTR_SPARSE_MMA_MASK
	.align		4
.L_65:
        /*0048*/ 	.byte	0x03, 0x50
        /*004a*/ 	.short	0x0000


	//----- nvinfo : EIATTR_MAXREG_COUNT
	.align		4
        /*004c*/ 	.byte	0x03, 0x1b
        /*004e*/ 	.short	0x00ff


	//----- nvinfo : EIATTR_MERCURY_ISA_VERSION
	.align		4
        /*0050*/ 	.byte	0x03, 0x5f
        /*0052*/ 	.short	0x0101


	//----- nvinfo : EIATTR_VRC_CTA_INIT_COUNT
	.align		4
        /*0054*/ 	.byte	0x02, 0x4a
	.zero		1
	.zero		1


	//----- nvinfo : EIATTR_EXIT_INSTR_OFFSETS
	.align		4
        /*0058*/ 	.byte	0x04, 0x1c
        /*005a*/ 	.short	(.L_67 - .L_66)


	//   ....[0]....
.L_66:
        /*005c*/ 	.word	0x00000150


	//   ....[1]....
        /*0060*/ 	.word	0x00000200


	//----- nvinfo : EIATTR_CBANK_PARAM_SIZE
	.align		4
.L_67:
        /*0064*/ 	.byte	0x03, 0x19
        /*0066*/ 	.short	0x0020


	//----- nvinfo : EIATTR_PARAM_CBANK
	.align		4
        /*0068*/ 	.byte	0x04, 0x0a
        /*006a*/ 	.short	(.L_69 - .L_68)
	.align		4
.L_68:
        /*006c*/ 	.word	index@(.nv.constant0._Z16add_const_kernelPfS_fPi)
        /*0070*/ 	.short	0x0380
        /*0072*/ 	.short	0x0020


	//----- nvinfo : EIATTR_SW_WAR
	.align		4
.L_69:
        /*0074*/ 	.byte	0x04, 0x36
        /*0076*/ 	.short	(.L_71 - .L_70)
.L_70:
        /*0078*/ 	.word	0x00000008
.L_71:


//--------------------- .nv.info._Z16mul_const_kernelPfS_fPi --------------------------
	.section	.nv.info._Z16mul_const_kernelPfS_fPi,"",@"SHT_CUDA_INFO"
	.sectionflags	@""
	.align	4


	//----- nvinfo : EIATTR_CUDA_API_VERSION
	.align		4
        /*0000*/ 	.byte	0x04, 0x37
        /*0002*/ 	.short	(.L_73 - .L_72)
.L_72:
        /*0004*/ 	.word	0x00000082


	//----- nvinfo : EIATTR_KPARAM_INFO
	.align		4
.L_73:
        /*0008*/ 	.byte	0x04, 0x17
        /*000a*/ 	.short	(.L_75 - .L_74)
.L_74:
        /*000c*/ 	.word	0x00000000
        /*0010*/ 	.short	0x0003
        /*0012*/ 	.short	0x0018
        /*0014*/ 	.byte	0x00, 0xf5, 0x21, 0x00


	//----- nvinfo : EIATTR_KPARAM_INFO
	.align		4
.L_75:
        /*0018*/ 	.byte	0x04, 0x17
        /*001a*/ 	.short	(.L_77 - .L_76)
.L_76:
        /*001c*/ 	.word	0x00000000
        /*0020*/ 	.short	0x0002
        /*0022*/ 	.short	0x0010
        /*0024*/ 	.byte	0x00, 0xf0, 0x11, 0x00


	//----- nvinfo : EIATTR_KPARAM_INFO
	.align		4
.L_77:
        /*0028*/ 	.byte	0x04, 0x17
        /*002a*/ 	.short	(.L_79 - .L_78)
.L_78:
        /*002c*/ 	.word	0x00000000
        /*0030*/ 	.short	0x0001
        /*0032*/ 	.short	0x0008
        /*0034*/ 	.byte	0x00, 0xf5, 0x21, 0x00


	//----- nvinfo : EIATTR_KPARAM_INFO
	.align		4
.L_79:
        /*0038*/ 	.byte	0x04, 0x17
        /*003a*/ 	.short	(.L_81 - .L_80)
.L_80:
        /*003c*/ 	.word	0x00000000
        /*0040*/ 	.short	0x0000
        /*0042*/ 	.short	0x0000
        /*0044*/ 	.byte	0x00, 0xf5, 0x21, 0x00


	//----- nvinfo : EIATTR_SPARSE_MMA_MASK
	.align		4
.L_81:
        /*0048*/ 	.byte	0x03, 0x50
        /*004a*/ 	.short	0x0000


	//----- nvinfo : EIATTR_MAXREG_COUNT
	.align		4
        /*004c*/ 	.byte	0x03, 0x1b
        /*004e*/ 	.short	0x00ff


	//----- nvinfo : EIATTR_MERCURY_ISA_VERSION
	.align		4
        /*0050*/ 	.byte	0x03, 0x5f
        /*0052*/ 	.short	0x0101


	//----- nvinfo : EIATTR_VRC_CTA_INIT_COUNT
	.align		4
        /*0054*/ 	.byte	0x02, 0x4a
	.zero		1
	.zero		1


	//----- nvinfo : EIATTR_EXIT_INSTR_OFFSETS
	.align		4
        /*0058*/ 	.byte	0x04, 0x1c
        /*005a*/ 	.short	(.L_83 - .L_82)


	//   ....[0]....
.L_82:
        /*005c*/ 	.word	0x00000150


	//   ....[1]....
        /*0060*/ 	.word	0x00000200


	//----- nvinfo : EIATTR_CBANK_PARAM_SIZE
	.align		4
.L_83:
        /*0064*/ 	.byte	0x03, 0x19
        /*0066*/ 	.short	0x0020


	//----- nvinfo : EIATTR_PARAM_CBANK
	.align		4
        /*0068*/ 	.byte	0x04, 0x0a
        /*006a*/ 	.short	(.L_85 - .L_84)
	.align		4
.L_84:
        /*006c*/ 	.word	index@(.nv.constant0._Z16mul_const_kernelPfS_fPi)
        /*0070*/ 	.short	0x0380
        /*0072*/ 	.short	0x0020


	//----- nvinfo : EIATTR_SW_WAR
	.align		4
.L_85:
        /*0074*/ 	.byte	0x04, 0x36
        /*0076*/ 	.short	(.L_87 - .L_86)
.L_86:
        /*0078*/ 	.word	0x00000008
.L_87:


//--------------------- .nv.callgraph             --------------------------
	.section	.nv.callgraph,"",@"SHT_CUDA_CALLGRAPH"
	.align	4
	.sectionentsize	8
	.align		4
        /*0000*/ 	.word	0x00000000
	.align		4
        /*0004*/ 	.word	0xffffffff
	.align		4
        /*0008*/ 	.word	0x00000000
	.align		4
        /*000c*/ 	.word	0xfffffffe
	.align		4
        /*0010*/ 	.word	0x00000000
	.align		4
        /*0014*/ 	.word	0xfffffffd
	.align		4
        /*0018*/ 	.word	0x00000000
	.align		4
        /*001c*/ 	.word	0xfffffffc


//--------------------- .text._Z14add_mat_kernelPfS_S_Pi --------------------------
	.section	.text._Z14add_mat_kernelPfS_S_Pi,"ax",@progbits
	.align	128
        .global         _Z14add_mat_kernelPfS_S_Pi
        .type           _Z14add_mat_kernelPfS_S_Pi,@function
        .size           _Z14add_mat_kernelPfS_S_Pi,(.L_x_4 - _Z14add_mat_kernelPfS_S_Pi)
        .other          _Z14add_mat_kernelPfS_S_Pi,@"STO_CUDA_ENTRY STV_DEFAULT"
_Z14add_mat_kernelPfS_S_Pi:
.text._Z14add_mat_kernelPfS_S_Pi:
[----:B------:R-:W-:Y:S08]  /*0000*/  LDC R1, c[0x0][0x37c] ;  /* 0x0000df00ff017b82 */ /* 0x000ff00000000800 */
[----:B------:R-:W0:Y:S01]  /*0010*/  LDC.64 R2, c[0x0][0x398] ;  /* 0x0000e600ff027b82 */ /* 0x000e220000000a00 */
[----:B------:R-:W0:Y:S02]  /*0020*/  LDCU.64 UR4, c[0x0][0x358] ;  /* 0x00006b00ff0477ac */ /* 0x000e240008000a00 */
[----:B0-----:R-:W2:Y:S04]  /*0030*/  LDG.E R6, desc[UR4][R2.64+0x4] ;  /* 0x0000040402067981 */ /* 0x001ea8000c1e1900 */
[----:B------:R-:W3:Y:S04]  /*0040*/  LDG.E R4, desc[UR4][R2.64+0x8] ;  /* 0x0000080402047981 */ /* 0x000ee8000c1e1900 */
[----:B------:R-:W4:Y:S01]  /*0050*/  LDG.E R0, desc[UR4][R2.64] ;  /* 0x0000000402007981 */ /* 0x000f22000c1e1900 */
[----:B------:R-:W0:Y:S01]  /*0060*/  LDCU UR6, c[0x0][0x360] ;  /* 0x00006c00ff0677ac */ /* 0x000e220008000800 */
[----:B------:R-:W1:Y:S01]  /*0070*/  S2R R9, SR_CTAID.Y ;  /* 0x0000000000097919 */ /* 0x000e620000002600 */
[----:B------:R-:W1:Y:S01]  /*0080*/  LDCU UR7, c[0x0][0x364] ;  /* 0x00006c80ff0777ac */ /* 0x000e620008000800 */
[----:B------:R-:W1:Y:S01]  /*0090*/  S2R R10, SR_TID.Y ;  /* 0x00000000000a7919 */ /* 0x000e620000002200 */
[----:B------:R-:W5:Y:S01]  /*00a0*/  LDCU UR8, c[0x0][0x368] ;  /* 0x00006d00ff0877ac */ /* 0x000f620008000800 */
[----:B------:R-:W5:Y:S01]  /*00b0*/  S2R R11, SR_CTAID.Z ;  /* 0x00000000000b7919 */ /* 0x000f620000002700 */
[----:B------:R-:W5:Y:S01]  /*00c0*/  S2R R12, SR_TID.Z ;  /* 0x00000000000c7919 */ /* 0x000f620000002300 */
[----:B------:R-:W0:Y:S01]  /*00d0*/  S2R R7, SR_CTAID.X ;  /* 0x0000000000077919 */ /* 0x000e220000002500 */
[----:B------:R-:W0:Y:S01]  /*00e0*/  S2R R8, SR_TID.X ;  /* 0x0000000000087919 */ /* 0x000e220000002100 */
[----:B-1----:R-:W-:-:S02]  /*00f0*/  IMAD R9, R9, UR7, R10 ;  /* 0x0000000709097c24 */ /* 0x002fc4000f8e020a */
[----:B-----5:R-:W-:Y:S02]  /*0100*/  IMAD R11, R11, UR8, R12 ;  /* 0x000000080b0b7c24 */ /* 0x020fe4000f8e020c */
[----:B0-----:R-:W-:Y:S01]  /*0110*/  IMAD R7, R7, UR6, R8 ;  /* 0x0000000607077c24 */ /* 0x001fe2000f8e0208 */
[----:B--2---:R-:W-:-:S04]  /*0120*/  ISETP.GE.AND P0, PT, R9, R6, PT ;  /* 0x000000060900720c */ /* 0x004fc80003f06270 */
[----:B---3--:R-:W-:-:S04]  /*0130*/  ISETP.GE.OR P0, PT, R11, R4, P0 ;  /* 0x000000040b00720c */ /* 0x008fc80000706670 */
[----:B----4-:R-:W-:-:S13]  /*0140*/  ISETP.GE.OR P0, PT, R7, R0, P0 ;  /* 0x000000000700720c */ /* 0x010fda0000706670 */
[----:B------:R-:W-:Y:S05]  /*0150*/  @P0 EXIT ;  /* 0x000000000000094d */ /* 0x000fea0003800000 */
[----:B------:R-:W0:Y:S01]  /*0160*/  LDC.64 R2, c[0x0][0x388] ;  /* 0x0000e200ff027b82 */ /* 0x000e220000000a00 */
[----:B------:R-:W-:-:S04]  /*0170*/  IMAD R6, R6, R11, R9 ;  /* 0x0000000b06067224 */ /* 0x000fc800078e0209 */
[----:B------:R-:W-:-:S03]  /*0180*/  IMAD R9, R0, R6, R7 ;  /* 0x0000000600097224 */ /* 0x000fc600078e0207 */
[----:B------:R-:W1:Y:S08]  /*0190*/  LDC.64 R4, c[0x0][0x390] ;  /* 0x0000e400ff047b82 */ /* 0x000e700000000a00 */
[----:B------:R-:W2:Y:S01]  /*01a0*/  LDC.64 R6, c[0x0][0x380] ;  /* 0x0000e000ff067b82 */ /* 0x000ea20000000a00 */
[----:B0-----:R-:W-:-:S06]  /*01b0*/  IMAD.WIDE R2, R9, 0x4, R2 ;  /* 0x0000000409027825 */ /* 0x001fcc00078e0202 */
[----:B------:R-:W3:Y:S01]  /*01c0*/  LDG.E R2, desc[UR4][R2.64] ;  /* 0x0000000402027981 */ /* 0x000ee2000c1e1900 */
[----:B-1----:R-:W-:-:S06]  /*01d0*/  IMAD.WIDE R4, R9, 0x4, R4 ;  /* 0x0000000409047825 */ /* 0x002fcc00078e0204 */
[----:B------:R-:W3:Y:S01]  /*01e0*/  LDG.E R5, desc[UR4][R4.64] ;  /* 0x0000000404057981 */ /* 0x000ee2000c1e1900 */
[----:B--2---:R-:W-:-:S04]  /*01f0*/  IMAD.WIDE R6, R9, 0x4, R6 ;  /* 0x0000000409067825 */ /* 0x004fc800078e0206 */
[----:B---3--:R-:W-:-:S05]  /*0200*/  FADD R9, R2, R5 ;  /* 0x0000000502097221 */ /* 0x008fca0000000000 */
[----:B------:R-:W-:Y:S01]  /*0210*/  STG.E desc[UR4][R6.64], R9 ;  /* 0x0000000906007986 */ /* 0x000fe2000c101904 */
[----:B------:R-:W-:Y:S05]  /*0220*/  EXIT ;  /* 0x000000000000794d */ /* 0x000fea0003800000 */
.L_x_0:
[----:B------:R-:W-:-:S00]  /*0230*/  BRA `(.L_x_0) ;  /* 0xfffffffc00fc7947 */ /* 0x000fc0000383ffff */
[----:B------:R-:W-:-:S00]  /*0240*/  NOP ;  /* 0x0000000000007918 */ /* 0x000fc00000000000 */
        /* <DEDUP_REMOVED lines=11> */
.L_x_4:


//--------------------- .text._Z14mul_mat_kernelPfS_S_Pi --------------------------
	.section	.text._Z14mul_mat_kernelPfS_S_Pi,"ax",@progbits
	.align	128
        .global         _Z14mul_mat_kernelPfS_S_Pi
        .type           _Z14mul_mat_kernelPfS_S_Pi,@function
        .size           _Z14mul_mat_kernelPfS_S_Pi,(.L_x_5 - _Z14mul_mat_kernelPfS_S_Pi)
        .other          _Z14mul_mat_kernelPfS_S_Pi,@"STO_CUDA_ENTRY STV_DEFAULT"
_Z14mul_mat_kernelPfS_S_Pi:
.text._Z14mul_mat_kernelPfS_S_Pi:
        /* <DEDUP_REMOVED lines=32> */
[----:B---3--:R-:W-:-:S05]  /*0200*/  FMUL R9, R2, R5 ;  /* 0x0000000502097220 */ /* 0x008fca0000400000 */
[----:B------:R-:W-:Y:S01]  /*0210*/  STG.E desc[UR4][R6.64], R9 ;  /* 0x0000000906007986 */ /* 0x000fe2000c101904 */
[----:B------:R-:W-:Y:S05]  /*0220*/  EXIT ;  /* 0x000000000000794d */ /* 0x000fea0003800000 */
.L_x_1:
        /* <DEDUP_REMOVED lines=13> */
.L_x_5:


//--------------------- .text._Z16add_const_kernelPfS_fPi --------------------------
	.section	.text._Z16add_const_kernelPfS_fPi,"ax",@progbits
	.align	128
        .global         _Z16add_const_kernelPfS_fPi
        .type           _Z16add_const_kernelPfS_fPi,@function
        .size           _Z16add_const_kernelPfS_fPi,(.L_x_6 - _Z16add_const_kernelPfS_fPi)
        .other          _Z16add_const_kernelPfS_fPi,@"STO_CUDA_ENTRY STV_DEFAULT"
_Z16add_const_kernelPfS_fPi:
.text._Z16add_const_kernelPfS_fPi:
        /* <DEDUP_REMOVED lines=23> */
[----:B------:R-:W-:Y:S01]  /*0170*/  IMAD R4, R4, R6, R9 ;  /* 0x0000000604047224 */ /* 0x000fe200078e0209 */
[----:B------:R-:W1:Y:S03]  /*0180*/  LDCU UR6, c[0x0][0x390] ;  /* 0x00007200ff0677ac */ /* 0x000e660008000800 */
[----:B------:R-:W-:-:S03]  /*0190*/  IMAD R7, R0, R4, R7 ;  /* 0x0000000400077224 */ /* 0x000fc600078e0207 */
[----:B------:R-:W2:Y:S01]  /*01a0*/  LDC.64 R4, c[0x0][0x380] ;  /* 0x0000e000ff047b82 */ /* 0x000ea20000000a00 */
[----:B0-----:R-:W-:-:S06]  /*01b0*/  IMAD.WIDE R2, R7, 0x4, R2 ;  /* 0x0000000407027825 */ /* 0x001fcc00078e0202 */
[----:B------:R-:W1:Y:S01]  /*01c0*/  LDG.E R2, desc[UR4][R2.64] ;  /* 0x0000000402027981 */ /* 0x000e62000c1e1900 */
[----:B--2---:R-:W-:-:S04]  /*01d0*/  IMAD.WIDE R4, R7, 0x4, R4 ;  /* 0x0000000407047825 */ /* 0x004fc800078e0204 */
[----:B-1----:R-:W-:-:S05]  /*01e0*/  FADD R7, R2, UR6 ;  /* 0x0000000602077e21 */ /* 0x002fca0008000000 */
[----:B------:R-:W-:Y:S01]  /*01f0*/  STG.E desc[UR4][R4.64], R7 ;  /* 0x0000000704007986 */ /* 0x000fe2000c101904 */
[----:B------:R-:W-:Y:S05]  /*0200*/  EXIT ;  /* 0x000000000000794d */ /* 0x000fea0003800000 */
.L_x_2:
        /* <DEDUP_REMOVED lines=15> */
.L_x_6:


//--------------------- .text._Z16mul_const_kernelPfS_fPi --------------------------
	.section	.text._Z16mul_const_kernelPfS_fPi,"ax",@progbits
	.align	128
        .global         _Z16mul_const_kernelPfS_fPi
        .type           _Z16mul_const_kernelPfS_fPi,@function
        .size           _Z16mul_const_kernelPfS_fPi,(.L_x_7 - _Z16mul_const_kernelPfS_fPi)
        .other          _Z16mul_const_kernelPfS_fPi,@"STO_CUDA_ENTRY STV_DEFAULT"
_Z16mul_const_kernelPfS_fPi:
.text._Z16mul_const_kernelPfS_fPi:
        /* <DEDUP_REMOVED lines=30> */
[----:B-1----:R-:W-:-:S05]  /*01e0*/  FMUL R7, R2, UR6 ;  /* 0x0000000602077c20 */ /* 0x002fca0008400000 */
[----:B------:R-:W-:Y:S01]  /*01f0*/  STG.E desc[UR4][R4.64], R7 ;  /* 0x0000000704007986 */ /* 0x000fe2000c101904 */
[----:B------:R-:W-:Y:S05]  /*0200*/  EXIT ;  /* 0x000000000000794d */ /* 0x000fea0003800000 */
.L_x_3:
        /* <DEDUP_REMOVED lines=15> */
.L_x_7:


//--------------------- .nv.shared.reserved.0     --------------------------
	.section	.nv.shared.reserved.0,"aw",@nobits
	.weak		__nv_reservedSMEM_offset_0_alias
	.size		__nv_reservedSMEM_offset_0_alias, 0, 64
	.other		__nv_reservedSMEM_offset_0_alias,@"STO_CUDA_RESERVED_SHARED STV_DEFAULT"
__nv_reservedSMEM_offset_0_alias:
	.zero		0
	.zero		64


//--------------------- .nv.constant0._Z14add_mat_kernelPfS_S_Pi --------------------------
	.section	.nv.constant0._Z14add_mat_kernelPfS_S_Pi,"a",@progbits
	.sectionflags	@""
	.align	4
.nv.constant0._Z14add_mat_kernelPfS_S_Pi:
	.zero		928


//--------------------- .nv.constant0._Z14mul_mat_kernelPfS_S_Pi --------------------------
	.section	.nv.constant0._Z14mul_mat_kernelPfS_S_Pi,"a",@progbits
	.sectionflags	@""
	.align	4
.nv.constant0._Z14mul_mat_kernelPfS_S_Pi:
	.zero		928


//--------------------- .nv.constant0._Z16add_const_kernelPfS_fPi --------------------------
	.section	.nv.constant0._Z16add_const_kernelPfS_fPi,"a",@progbits
	.sectionflags	@""
	.align	4
.nv.constant0._Z16add_const_kernelPfS_fPi:
	.zero		928


//--------------------- .nv.constant0._Z16mul_const_kernelPfS_fPi --------------------------
	.section	.nv.constant0._Z16mul_const_kernelPfS_fPi,"a",@progbits
	.sectionflags	@""
	.align	4
.nv.constant0._Z16mul_const_kernelPfS_fPi:
	.zero		928


//--------------------- SYMBOLS --------------------------

	.type		.nv.reservedSmem.offset0,@object
	.size		.nv.reservedSmem.offset0,0x4
